//
// Generated by NVIDIA NVVM Compiler
//
// Compiler Build ID: CL-36424714
// Cuda compilation tools, release 13.0, V13.0.88
// Based on NVVM 20.0.0
//

.version 9.0
.target sm_100
.address_size 64

	// .globl	_Z6selectPKdS0_PKiPPdS4_Pi

.visible .entry _Z6selectPKdS0_PKiPPdS4_Pi(
	.param .u64 .ptr .align 1 _Z6selectPKdS0_PKiPPdS4_Pi_param_0,
	.param .u64 .ptr .align 1 _Z6selectPKdS0_PKiPPdS4_Pi_param_1,
	.param .u64 .ptr .align 1 _Z6selectPKdS0_PKiPPdS4_Pi_param_2,
	.param .u64 .ptr .align 1 _Z6selectPKdS0_PKiPPdS4_Pi_param_3,
	.param .u64 .ptr .align 1 _Z6selectPKdS0_PKiPPdS4_Pi_param_4,
	.param .u64 .ptr .align 1 _Z6selectPKdS0_PKiPPdS4_Pi_param_5
)
{
	.reg .pred 	%p<11>;
	.reg .b32 	%r<27>;
	.reg .b64 	%rd<37>;
	.reg .b64 	%fd<27>;

	ld.param.u64 	%rd12, [_Z6selectPKdS0_PKiPPdS4_Pi_param_0];
	ld.param.u64 	%rd13, [_Z6selectPKdS0_PKiPPdS4_Pi_param_1];
	ld.param.u64 	%rd14, [_Z6selectPKdS0_PKiPPdS4_Pi_param_2];
	ld.param.u64 	%rd15, [_Z6selectPKdS0_PKiPPdS4_Pi_param_3];
	ld.param.u64 	%rd16, [_Z6selectPKdS0_PKiPPdS4_Pi_param_4];
	ld.param.u64 	%rd17, [_Z6selectPKdS0_PKiPPdS4_Pi_param_5];
	cvta.to.global.u64 	%rd18, %rd17;
	cvta.to.global.u64 	%rd19, %rd14;
	cvta.to.global.u64 	%rd20, %rd16;
	cvta.to.global.u64 	%rd21, %rd15;
	cvta.to.global.u64 	%rd22, %rd12;
	cvta.to.global.u64 	%rd23, %rd13;
	mov.u32 	%r13, %ctaid.x;
	mov.u32 	%r14, %ntid.x;
	mov.u32 	%r15, %tid.x;
	mad.lo.s32 	%r16, %r13, %r14, %r15;
	mul.wide.u32 	%rd24, %r16, 8;
	add.s64 	%rd25, %rd23, %rd24;
	ld.global.f64 	%fd10, [%rd25];
	add.s64 	%rd26, %rd22, %rd24;
	ld.global.f64 	%fd11, [%rd26];
	mul.f64 	%fd1, %fd10, %fd11;
	add.s64 	%rd27, %rd21, %rd24;
	ld.global.u64 	%rd28, [%rd27];
	cvta.to.global.u64 	%rd1, %rd28;
	add.s64 	%rd29, %rd20, %rd24;
	ld.global.u64 	%rd30, [%rd29];
	cvta.to.global.u64 	%rd2, %rd30;
	mul.wide.u32 	%rd31, %r16, 4;
	add.s64 	%rd32, %rd19, %rd31;
	ld.global.u32 	%r1, [%rd32];
	add.s32 	%r2, %r1, -1;
	setp.lt.s32 	%p1, %r1, 2;
	add.s64 	%rd3, %rd18, %rd31;
	@%p1 bra 	$L__BB0_17;
	add.s32 	%r18, %r1, -2;
	and.b32  	%r3, %r2, 3;
	setp.lt.u32 	%p2, %r18, 3;
	mov.f64 	%fd25, 0d0000000000000000;
	mov.b32 	%r26, 0;
	@%p2 bra 	$L__BB0_12;
	and.b32  	%r26, %r2, -4;
	mov.f64 	%fd25, 0d0000000000000000;
	mov.b32 	%r23, 0;
$L__BB0_3:
	mul.wide.u32 	%rd33, %r23, 8;
	add.s64 	%rd4, %rd1, %rd33;
	ld.global.f64 	%fd14, [%rd4];
	add.s64 	%rd5, %rd2, %rd33;
	ld.global.f64 	%fd15, [%rd5];
	fma.rn.f64 	%fd3, %fd14, %fd15, %fd25;
	setp.ltu.f64 	%p3, %fd3, %fd1;
	@%p3 bra 	$L__BB0_5;
	st.global.u32 	[%rd3], %r23;
$L__BB0_5:
	ld.global.f64 	%fd16, [%rd4+8];
	ld.global.f64 	%fd17, [%rd5+8];
	fma.rn.f64 	%fd4, %fd16, %fd17, %fd3;
	setp.ltu.f64 	%p4, %fd4, %fd1;
	@%p4 bra 	$L__BB0_7;
	add.s32 	%r20, %r23, 1;
	st.global.u32 	[%rd3], %r20;
$L__BB0_7:
	ld.global.f64 	%fd18, [%rd4+16];
	ld.global.f64 	%fd19, [%rd5+16];
	fma.rn.f64 	%fd5, %fd18, %fd19, %fd4;
	setp.ltu.f64 	%p5, %fd5, %fd1;
	@%p5 bra 	$L__BB0_9;
	add.s32 	%r21, %r23, 2;
	st.global.u32 	[%rd3], %r21;
$L__BB0_9:
	ld.global.f64 	%fd20, [%rd4+24];
	ld.global.f64 	%fd21, [%rd5+24];
	fma.rn.f64 	%fd25, %fd20, %fd21, %fd5;
	setp.ltu.f64 	%p6, %fd25, %fd1;
	@%p6 bra 	$L__BB0_11;
	add.s32 	%r22, %r23, 3;
	st.global.u32 	[%rd3], %r22;
$L__BB0_11:
	add.s32 	%r23, %r23, 4;
	setp.ne.s32 	%p7, %r23, %r26;
	@%p7 bra 	$L__BB0_3;
$L__BB0_12:
	setp.eq.s32 	%p8, %r3, 0;
	@%p8 bra 	$L__BB0_17;
	mul.wide.u32 	%rd34, %r26, 8;
	add.s64 	%rd36, %rd2, %rd34;
	add.s64 	%rd35, %rd1, %rd34;
	neg.s32 	%r25, %r3;
$L__BB0_14:
	.pragma "nounroll";
	ld.global.f64 	%fd22, [%rd35];
	ld.global.f64 	%fd23, [%rd36];
	fma.rn.f64 	%fd25, %fd22, %fd23, %fd25;
	setp.ltu.f64 	%p9, %fd25, %fd1;
	@%p9 bra 	$L__BB0_16;
	st.global.u32 	[%rd3], %r26;
$L__BB0_16:
	add.s32 	%r26, %r26, 1;
	add.s64 	%rd36, %rd36, 8;
	add.s64 	%rd35, %rd35, 8;
	add.s32 	%r25, %r25, 1;
	setp.ne.s32 	%p10, %r25, 0;
	@%p10 bra 	$L__BB0_14;
$L__BB0_17:
	st.global.u32 	[%rd3], %r2;
	ret;

}


// ===== COMPILED SASS (sm_100) =====

	.target	sm_100

	.elftype	@"ET_EXEC"


//--------------------- .note.nv.tkinfo           --------------------------
	.section	.note.nv.tkinfo,"",@"SHT_NOTE"
	.sectionflags	@"SHF_NOTE_NV_TKINFO"
	.tkinfo
        /*0018*/ 	.word	0x00000002
        /*0030*/ 	.string	""
        /*0030*/ 	.string	"ptxas"
        /*0030*/ 	.string	"Cuda compilation tools, release 13.0, V13.0.88"
        /*0030*/ 	.string	"Build cuda_13.0.r13.0/compiler.36424714_0"
        /*0030*/ 	.string	"-arch sm_100 -m 64 "



//--------------------- .note.nv.cuinfo           --------------------------
	.section	.note.nv.cuinfo,"",@"SHT_NOTE"
	.sectionflags	@"SHF_NOTE_NV_CUINFO"
        /*0018*/ 	.short	0x0002
        /*001a*/ 	.short	0x0064
        /*001c*/ 	.short	0x0082
	.zero		2


//--------------------- .nv.info                  --------------------------
	.section	.nv.info,"",@"SHT_CUDA_INFO"
	.align	4


	//----- nvinfo : EIATTR_REGCOUNT
	.align		4
        /*0000*/ 	.byte	0x04, 0x2f
        /*0002*/ 	.short	(.L_1 - .L_0)
	.align		4
.L_0:
        /*0004*/ 	.word	index@(_Z6selectPKdS0_PKiPPdS4_Pi)
        /*0008*/ 	.word	0x00000020


	//----- nvinfo : EIATTR_FRAME_SIZE
	.align		4
.L_1:
        /*000c*/ 	.byte	0x04, 0x11
        /*000e*/ 	.short	(.L_3 - .L_2)
	.align		4
.L_2:
        /*0010*/ 	.word	index@(_Z6selectPKdS0_PKiPPdS4_Pi)
        /*0014*/ 	.word	0x00000000


	//----- nvinfo : EIATTR_MIN_STACK_SIZE
	.align		4
.L_3:
        /*0018*/ 	.byte	0x04, 0x12
        /*001a*/ 	.short	(.L_5 - .L_4)
	.align		4
.L_4:
        /*001c*/ 	.word	index@(_Z6selectPKdS0_PKiPPdS4_Pi)
        /*0020*/ 	.word	0x00000000
.L_5:


//--------------------- .nv.compat                --------------------------
	.section	.nv.compat,"",@"SHT_CUDA_COMPAT_INFO"
	.align	4
        /*0000*/ 	.byte	0x02, 0x09, 0x00, 0x00, 0x02, 0x02, 0x01, 0x00, 0x02, 0x05, 0x05, 0x00, 0x03, 0x07, 0x01, 0x01
        /*0010*/ 	.byte	0x02, 0x03, 0x00, 0x00, 0x02, 0x06, 0x01, 0x00, 0x04, 0x0b, 0x08, 0x00, 0x01, 0x00, 0x00, 0x00
        /*0020*/ 	.byte	0x00, 0x00, 0x00, 0x00


//--------------------- .nv.info._Z6selectPKdS0_PKiPPdS4_Pi --------------------------
	.section	.nv.info._Z6selectPKdS0_PKiPPdS4_Pi,"",@"SHT_CUDA_INFO"
	.sectionflags	@""
	.align	4


	//----- nvinfo : EIATTR_CUDA_API_VERSION
	.align		4
        /*0000*/ 	.byte	0x04, 0x37
        /*0002*/ 	.short	(.L_7 - .L_6)
.L_6:
        /*0004*/ 	.word	0x00000082


	//----- nvinfo : EIATTR_KPARAM_INFO
	.align		4
.L_7:
        /*0008*/ 	.byte	0x04, 0x17
        /*000a*/ 	.short	(.L_9 - .L_8)
.L_8:
        /*000c*/ 	.word	0x00000000
        /*0010*/ 	.short	0x0005
        /*0012*/ 	.short	0x0028
        /*0014*/ 	.byte	0x00, 0xf5, 0x21, 0x00


	//----- nvinfo : EIATTR_KPARAM_INFO
	.align		4
.L_9:
        /*0018*/ 	.byte	0x04, 0x17
        /*001a*/ 	.short	(.L_11 - .L_10)
.L_10:
        /*001c*/ 	.word	0x00000000
        /*0020*/ 	.short	0x0004
        /*0022*/ 	.short	0x0020
        /*0024*/ 	.byte	0x00, 0xf5, 0x21, 0x00


	//----- nvinfo : EIATTR_KPARAM_INFO
	.align		4
.L_11:
        /*0028*/ 	.byte	0x04, 0x17
        /*002a*/ 	.short	(.L_13 - .L_12)
.L_12:
        /*002c*/ 	.word	0x00000000
        /*0030*/ 	.short	0x0003
        /*0032*/ 	.short	0x0018
        /*0034*/ 	.byte	0x00, 0xf5, 0x21, 0x00


	//----- nvinfo : EIATTR_KPARAM_INFO
	.align		4
.L_13:
        /*0038*/ 	.byte	0x04, 0x17
        /*003a*/ 	.short	(.L_15 - .L_14)
.L_14:
        /*003c*/ 	.word	0x00000000
        /*0040*/ 	.short	0x0002
        /*0042*/ 	.short	0x0010
        /*0044*/ 	.byte	0x00, 0xf5, 0x21, 0x00


	//----- nvinfo : EIATTR_KPARAM_INFO
	.align		4
.L_15:
        /*0048*/ 	.byte	0x04, 0x17
        /*004a*/ 	.short	(.L_17 - .L_16)
.L_16:
        /*004c*/ 	.word	0x00000000
        /*0050*/ 	.short	0x0001
        /*0052*/ 	.short	0x0008
        /*0054*/ 	.byte	0x00, 0xf5, 0x21, 0x00


	//----- nvinfo : EIATTR_KPARAM_INFO
	.align		4
.L_17:
        /*0058*/ 	.byte	0x04, 0x17
        /*005a*/ 	.short	(.L_19 - .L_18)
.L_18:
        /*005c*/ 	.word	0x00000000
        /*0060*/ 	.short	0x0000
        /*0062*/ 	.short	0x0000
        /*0064*/ 	.byte	0x00, 0xf5, 0x21, 0x00


	//----- nvinfo : EIATTR_SPARSE_MMA_MASK
	.align		4
.L_19:
        /*0068*/ 	.byte	0x03, 0x50
        /*006a*/ 	.short	0x0000


	//----- nvinfo : EIATTR_MAXREG_COUNT
	.align		4
        /*006c*/ 	.byte	0x03, 0x1b
        /*006e*/ 	.short	0x00ff


	//----- nvinfo : EIATTR_MERCURY_ISA_VERSION
	.align		4
        /*0070*/ 	.byte	0x03, 0x5f
        /*0072*/ 	.short	0x0101


	//----- nvinfo : EIATTR_VRC_CTA_INIT_COUNT
	.align		4
        /*0074*/ 	.byte	0x02, 0x4a
	.zero		1
	.zero		1


	//----- nvinfo : EIATTR_EXIT_INSTR_OFFSETS
	.align		4
        /*0078*/ 	.byte	0x04, 0x1c
        /*007a*/ 	.short	(.L_21 - .L_20)


	//   ....[0]....
.L_20:
        /*007c*/ 	.word	0x000005f0


	//----- nvinfo : EIATTR_CRS_STACK_SIZE
	.align		4
.L_21:
        /*0080*/ 	.byte	0x04, 0x1e
        /*0082*/ 	.short	(.L_23 - .L_22)
.L_22:
        /*0084*/ 	.word	0x00000000


	//----- nvinfo : EIATTR_CBANK_PARAM_SIZE
	.align		4
.L_23:
        /*0088*/ 	.byte	0x03, 0x19
        /*008a*/ 	.short	0x0030


	//----- nvinfo : EIATTR_PARAM_CBANK
	.align		4
        /*008c*/ 	.byte	0x04, 0x0a
        /*008e*/ 	.short	(.L_25 - .L_24)
	.align		4
.L_24:
        /*0090*/ 	.word	index@(.nv.constant0._Z6selectPKdS0_PKiPPdS4_Pi)
        /*0094*/ 	.short	0x0380
        /*0096*/ 	.short	0x0030


	//----- nvinfo : EIATTR_SW_WAR
	.align		4
.L_25:
        /*0098*/ 	.byte	0x04, 0x36
        /*009a*/ 	.short	(.L_27 - .L_26)
.L_26:
        /*009c*/ 	.word	0x00000008
.L_27:


//--------------------- .nv.callgraph             --------------------------
	.section	.nv.callgraph,"",@"SHT_CUDA_CALLGRAPH"
	.align	4
	.sectionentsize	8
	.align		4
        /*0000*/ 	.word	0x00000000
	.align		4
        /*0004*/ 	.word	0xffffffff
	.align		4
        /*0008*/ 	.word	0x00000000
	.align		4
        /*000c*/ 	.word	0xfffffffe
	.align		4
        /*0010*/ 	.word	0x00000000
	.align		4
        /*0014*/ 	.word	0xfffffffd
	.align		4
        /*0018*/ 	.word	0x00000000
	.align		4
        /*001c*/ 	.word	0xfffffffc


//--------------------- .text._Z6selectPKdS0_PKiPPdS4_Pi --------------------------
	.section	.text._Z6selectPKdS0_PKiPPdS4_Pi,"ax",@progbits
	.align	128
        .global         _Z6selectPKdS0_PKiPPdS4_Pi
        .type           _Z6selectPKdS0_PKiPPdS4_Pi,@function
        .size           _Z6selectPKdS0_PKiPPdS4_Pi,(.L_x_7 - _Z6selectPKdS0_PKiPPdS4_Pi)
        .other          _Z6selectPKdS0_PKiPPdS4_Pi,@"STO_CUDA_ENTRY STV_DEFAULT"
_Z6selectPKdS0_PKiPPdS4_Pi:
.text._Z6selectPKdS0_PKiPPdS4_Pi:
[----:B------:R-:W-:Y:S01]  /*0000*/  LDC R1, c[0x0][0x37c] ;  /* 0x0000df00ff017b82 */ /* 0x000fe20000000800 */
[----:B------:R-:W0:Y:S07]  /*0010*/  S2R R3, SR_TID.X ;  /* 0x0000000000037919 */ /* 0x000e2e0000002100 */
[----:B------:R-:W0:Y:S01]  /*0020*/  S2UR UR6, SR_CTAID.X ;  /* 0x00000000000679c3 */ /* 0x000e220000002500 */
[----:B------:R-:W1:Y:S07]  /*0030*/  LDCU.64 UR4, c[0x0][0x358] ;  /* 0x00006b00ff0477ac */ /* 0x000e6e0008000a00 */
[----:B------:R-:W0:Y:S08]  /*0040*/  LDC R4, c[0x0][0x360] ;  /* 0x0000d800ff047b82 */ /* 0x000e300000000800 */
[----:B------:R-:W2:Y:S08]  /*0050*/  LDC.64 R8, c[0x0][0x390] ;  /* 0x0000e400ff087b82 */ /* 0x000eb00000000a00 */
[----:B------:R-:W3:Y:S08]  /*0060*/  LDC.64 R10, c[0x0][0x380] ;  /* 0x0000e000ff0a7b82 */ /* 0x000ef00000000a00 */
[----:B------:R-:W4:Y:S01]  /*0070*/  LDC.64 R6, c[0x0][0x388] ;  /* 0x0000e200ff067b82 */ /* 0x000f220000000a00 */
[----:B0-----:R-:W-:-:S04]  /*0080*/  IMAD R4, R4, UR6, R3 ;  /* 0x0000000604047c24 */ /* 0x001fc8000f8e0203 */
[----:B--2---:R-:W-:-:S03]  /*0090*/  IMAD.WIDE.U32 R8, R4, 0x4, R8 ;  /* 0x0000000404087825 */ /* 0x004fc600078e0008 */
[----:B------:R-:W0:Y:S03]  /*00a0*/  LDC.64 R12, c[0x0][0x398] ;  /* 0x0000e600ff0c7b82 */ /* 0x000e260000000a00 */
[----:B-1----:R-:W2:Y:S01]  /*00b0*/  LDG.E R8, desc[UR4][R8.64] ;  /* 0x0000000408087981 */ /* 0x002ea2000c1e1900 */
[----:B---3--:R-:W-:-:S04]  /*00c0*/  IMAD.WIDE.U32 R10, R4, 0x8, R10 ;  /* 0x00000008040a7825 */ /* 0x008fc800078e000a */
[----:B------:R-:W1:Y:S02]  /*00d0*/  LDC.64 R14, c[0x0][0x3a0] ;  /* 0x0000e800ff0e7b82 */ /* 0x000e640000000a00 */
[----:B------:R-:W3:Y:S01]  /*00e0*/  LDG.E.64 R10, desc[UR4][R10.64] ;  /* 0x000000040a0a7981 */ /* 0x000ee2000c1e1b00 */
[----:B----4-:R-:W-:-:S05]  /*00f0*/  IMAD.WIDE.U32 R6, R4, 0x8, R6 ;  /* 0x0000000804067825 */ /* 0x010fca00078e0006 */
[----:B------:R-:W4:Y:S01]  /*0100*/  LDC.64 R16, c[0x0][0x3a8] ;  /* 0x0000ea00ff107b82 */ /* 0x000f220000000a00 */
[----:B------:R-:W3:Y:S01]  /*0110*/  LDG.E.64 R2, desc[UR4][R6.64] ;  /* 0x0000000406027981 */ /* 0x000ee2000c1e1b00 */
[----:B------:R-:W-:Y:S01]  /*0120*/  BSSY.RECONVERGENT B0, `(.L_x_0) ;  /* 0x000004b000007945 */ /* 0x000fe20003800200 */
[----:B0-----:R-:W-:-:S04]  /*0130*/  IMAD.WIDE.U32 R12, R4, 0x8, R12 ;  /* 0x00000008040c7825 */ /* 0x001fc800078e000c */
[----:B-1----:R-:W-:-:S04]  /*0140*/  IMAD.WIDE.U32 R14, R4, 0x8, R14 ;  /* 0x00000008040e7825 */ /* 0x002fc800078e000e */
[----:B----4-:R-:W-:Y:S01]  /*0150*/  IMAD.WIDE.U32 R4, R4, 0x4, R16 ;  /* 0x0000000404047825 */ /* 0x010fe200078e0010 */
[C---:B--2---:R-:W-:Y:S02]  /*0160*/  ISETP.GE.AND P0, PT, R8.reuse, 0x2, PT ;  /* 0x000000020800780c */ /* 0x044fe40003f06270 */
[----:B------:R-:W-:Y:S01]  /*0170*/  IADD3 R9, PT, PT, R8, -0x1, RZ ;  /* 0xffffffff08097810 */ /* 0x000fe20007ffe0ff */
[----:B---3--:R-:W-:-:S10]  /*0180*/  DMUL R2, R2, R10 ;  /* 0x0000000a02027228 */ /* 0x008fd40000000000 */
[----:B------:R-:W-:Y:S05]  /*0190*/  @!P0 BRA `(.L_x_1) ;  /* 0x00000004000c8947 */ /* 0x000fea0003800000 */
[----:B------:R0:W5:Y:S04]  /*01a0*/  LDG.E.64 R6, desc[UR4][R12.64] ;  /* 0x000000040c067981 */ /* 0x000168000c1e1b00 */
[----:B------:R0:W5:Y:S01]  /*01b0*/  LDG.E.64 R10, desc[UR4][R14.64] ;  /* 0x000000040e0a7981 */ /* 0x000162000c1e1b00 */
[----:B------:R-:W-:Y:S01]  /*01c0*/  IADD3 R8, PT, PT, R8, -0x2, RZ ;  /* 0xfffffffe08087810 */ /* 0x000fe20007ffe0ff */
[----:B------:R-:W-:Y:S01]  /*01d0*/  BSSY.RECONVERGENT B1, `(.L_x_2) ;  /* 0x0000026000017945 */ /* 0x000fe20003800200 */
[----:B------:R-:W-:Y:S01]  /*01e0*/  LOP3.LUT R0, R9, 0x3, RZ, 0xc0, !PT ;  /* 0x0000000309007812 */ /* 0x000fe200078ec0ff */
[----:B------:R-:W-:Y:S01]  /*01f0*/  IMAD.MOV.U32 R17, RZ, RZ, RZ ;  /* 0x000000ffff117224 */ /* 0x000fe200078e00ff */
[----:B------:R-:W-:Y:S02]  /*0200*/  ISETP.GE.U32.AND P1, PT, R8, 0x3, PT ;  /* 0x000000030800780c */ /* 0x000fe40003f26070 */
[----:B------:R-:W-:-:S02]  /*0210*/  CS2R R20, SRZ ;  /* 0x0000000000147805 */ /* 0x000fc4000001ff00 */
[----:B------:R-:W-:-:S09]  /*0220*/  ISETP.NE.AND P0, PT, R0, RZ, PT ;  /* 0x000000ff0000720c */ /* 0x000fd20003f05270 */
[----:B0-----:R-:W-:Y:S05]  /*0230*/  @!P1 BRA `(.L_x_3) ;  /* 0x00000000007c9947 */ /* 0x001fea0003800000 */
[----:B------:R-:W-:Y:S02]  /*0240*/  LOP3.LUT R17, R9, 0xfffffffc, RZ, 0xc0, !PT ;  /* 0xfffffffc09117812 */ /* 0x000fe400078ec0ff */
[----:B------:R-:W-:Y:S02]  /*0250*/  CS2R R20, SRZ ;  /* 0x0000000000147805 */ /* 0x000fe4000001ff00 */
[----:B------:R-:W-:-:S07]  /*0260*/  MOV R19, RZ ;  /* 0x000000ff00137202 */ /* 0x000fce0000000f00 */
.L_x_4:
[----:B-----5:R-:W-:-:S04]  /*0270*/  IMAD.WIDE.U32 R14, R19, 0x8, R6 ;  /* 0x00000008130e7825 */ /* 0x020fc800078e0006 */
[----:B------:R-:W-:Y:S01]  /*0280*/  IMAD.WIDE.U32 R12, R19, 0x8, R10 ;  /* 0x00000008130c7825 */ /* 0x000fe200078e000a */
[----:B------:R-:W2:Y:S04]  /*0290*/  LDG.E.64 R22, desc[UR4][R14.64] ;  /* 0x000000040e167981 */ /* 0x000ea8000c1e1b00 */
[----:B------:R-:W2:Y:S02]  /*02a0*/  LDG.E.64 R24, desc[UR4][R12.64] ;  /* 0x000000040c187981 */ /* 0x000ea4000c1e1b00 */
[----:B--2---:R-:W-:-:S08]  /*02b0*/  DFMA R24, R22, R24, R20 ;  /* 0x000000181618722b */ /* 0x004fd00000000014 */
[----:B------:R-:W-:-:S14]  /*02c0*/  DSETP.GE.AND P1, PT, R24, R2, PT ;  /* 0x000000021800722a */ /* 0x000fdc0003f26000 */
[----:B------:R0:W-:Y:S04]  /*02d0*/  @P1 STG.E desc[UR4][R4.64], R19 ;  /* 0x0000001304001986 */ /* 0x0001e8000c101904 */
[----:B------:R-:W2:Y:S04]  /*02e0*/  LDG.E.64 R20, desc[UR4][R14.64+0x8] ;  /* 0x000008040e147981 */ /* 0x000ea8000c1e1b00 */
[----:B------:R-:W2:Y:S02]  /*02f0*/  LDG.E.64 R22, desc[UR4][R12.64+0x8] ;  /* 0x000008040c167981 */ /* 0x000ea4000c1e1b00 */
[----:B--2---:R-:W-:-:S08]  /*0300*/  DFMA R24, R20, R22, R24 ;  /* 0x000000161418722b */ /* 0x004fd00000000018 */
[----:B------:R-:W-:-:S14]  /*0310*/  DSETP.GE.AND P1, PT, R24, R2, PT ;  /* 0x000000021800722a */ /* 0x000fdc0003f26000 */
[----:B------:R-:W-:-:S05]  /*0320*/  @P1 VIADD R27, R19, 0x1 ;  /* 0x00000001131b1836 */ /* 0x000fca0000000000 */
[----:B------:R1:W-:Y:S04]  /*0330*/  @P1 STG.E desc[UR4][R4.64], R27 ;  /* 0x0000001b04001986 */ /* 0x0003e8000c101904 */
[----:B------:R-:W2:Y:S04]  /*0340*/  LDG.E.64 R20, desc[UR4][R14.64+0x10] ;  /* 0x000010040e147981 */ /* 0x000ea8000c1e1b00 */
[----:B------:R-:W2:Y:S02]  /*0350*/  LDG.E.64 R22, desc[UR4][R12.64+0x10] ;  /* 0x000010040c167981 */ /* 0x000ea4000c1e1b00 */
[----:B--2---:R-:W-:-:S08]  /*0360*/  DFMA R24, R20, R22, R24 ;  /* 0x000000161418722b */ /* 0x004fd00000000018 */
[----:B------:R-:W-:-:S14]  /*0370*/  DSETP.GE.AND P1, PT, R24, R2, PT ;  /* 0x000000021800722a */ /* 0x000fdc0003f26000 */
[----:B------:R-:W-:-:S05]  /*0380*/  @P1 IADD3 R29, PT, PT, R19, 0x2, RZ ;  /* 0x00000002131d1810 */ /* 0x000fca0007ffe0ff */
[----:B------:R1:W-:Y:S04]  /*0390*/  @P1 STG.E desc[UR4][R4.64], R29 ;  /* 0x0000001d04001986 */ /* 0x0003e8000c101904 */
[----:B------:R-:W2:Y:S04]  /*03a0*/  LDG.E.64 R20, desc[UR4][R14.64+0x18] ;  /* 0x000018040e147981 */ /* 0x000ea8000c1e1b00 */
[----:B------:R-:W2:Y:S02]  /*03b0*/  LDG.E.64 R22, desc[UR4][R12.64+0x18] ;  /* 0x000018040c167981 */ /* 0x000ea4000c1e1b00 */
[----:B--2---:R-:W-:-:S08]  /*03c0*/  DFMA R20, R20, R22, R24 ;  /* 0x000000161414722b */ /* 0x004fd00000000018 */
[----:B------:R-:W-:-:S14]  /*03d0*/  DSETP.GE.AND P1, PT, R20, R2, PT ;  /* 0x000000021400722a */ /* 0x000fdc0003f26000 */
[C---:B------:R-:W-:Y:S01]  /*03e0*/  @P1 VIADD R23, R19.reuse, 0x3 ;  /* 0x0000000313171836 */ /* 0x040fe20000000000 */
[----:B0-----:R-:W-:-:S04]  /*03f0*/  IADD3 R19, PT, PT, R19, 0x4, RZ ;  /* 0x0000000413137810 */ /* 0x001fc80007ffe0ff */
[----:B------:R1:W-:Y:S01]  /*0400*/  @P1 STG.E desc[UR4][R4.64], R23 ;  /* 0x0000001704001986 */ /* 0x0003e2000c101904 */
[----:B------:R-:W-:-:S13]  /*0410*/  ISETP.NE.AND P1, PT, R19, R17, PT ;  /* 0x000000111300720c */ /* 0x000fda0003f25270 */
[----:B-1----:R-:W-:Y:S05]  /*0420*/  @P1 BRA `(.L_x_4) ;  /* 0xfffffffc00901947 */ /* 0x002fea000383ffff */
.L_x_3:
[----:B------:R-:W-:Y:S05]  /*0430*/  BSYNC.RECONVERGENT B1 ;  /* 0x0000000000017941 */ /* 0x000fea0003800200 */
.L_x_2:
[----:B------:R-:W-:Y:S05]  /*0440*/  @!P0 BRA `(.L_x_1) ;  /* 0x0000000000608947 */ /* 0x000fea0003800000 */
[----:B-----5:R-:W-:-:S04]  /*0450*/  IMAD.WIDE.U32 R10, R17, 0x8, R10 ;  /* 0x00000008110a7825 */ /* 0x020fc800078e000a */
[----:B------:R-:W-:Y:S01]  /*0460*/  IMAD.WIDE.U32 R6, R17, 0x8, R6 ;  /* 0x0000000811067825 */ /* 0x000fe200078e0006 */
[----:B------:R-:W-:-:S03]  /*0470*/  MOV R15, R11 ;  /* 0x0000000b000f7202 */ /* 0x000fc60000000f00 */
[----:B------:R-:W-:Y:S01]  /*0480*/  IMAD.MOV.U32 R12, RZ, RZ, R10 ;  /* 0x000000ffff0c7224 */ /* 0x000fe200078e000a */
[----:B------:R-:W-:Y:S01]  /*0490*/  MOV R13, R7 ;  /* 0x00000007000d7202 */ /* 0x000fe20000000f00 */
[----:B------:R-:W-:Y:S02]  /*04a0*/  IMAD.MOV.U32 R8, RZ, RZ, R6 ;  /* 0x000000ffff087224 */ /* 0x000fe400078e0006 */
[----:B------:R-:W-:-:S07]  /*04b0*/  IMAD.MOV R0, RZ, RZ, -R0 ;  /* 0x000000ffff007224 */ /* 0x000fce00078e0a00 */
.L_x_5:
[----:B------:R-:W-:Y:S01]  /*04c0*/  MOV R6, R8 ;  /* 0x0000000800067202 */ /* 0x000fe20000000f00 */
[----:B------:R-:W-:Y:S01]  /*04d0*/  IMAD.MOV.U32 R7, RZ, RZ, R13 ;  /* 0x000000ffff077224 */ /* 0x000fe200078e000d */
[----:B------:R-:W-:Y:S01]  /*04e0*/  MOV R10, R12 ;  /* 0x0000000c000a7202 */ /* 0x000fe20000000f00 */
[----:B------:R-:W-:-:S04]  /*04f0*/  IMAD.MOV.U32 R11, RZ, RZ, R15 ;  /* 0x000000ffff0b7224 */ /* 0x000fc800078e000f */
[----:B------:R-:W2:Y:S04]  /*0500*/  LDG.E.64 R6, desc[UR4][R6.64] ;  /* 0x0000000406067981 */ /* 0x000ea8000c1e1b00 */
[----:B------:R-:W2:Y:S01]  /*0510*/  LDG.E.64 R10, desc[UR4][R10.64] ;  /* 0x000000040a0a7981 */ /* 0x000ea2000c1e1b00 */
[----:B------:R-:W-:Y:S02]  /*0520*/  IADD3 R0, PT, PT, R0, 0x1, RZ ;  /* 0x0000000100007810 */ /* 0x000fe40007ffe0ff */
[----:B------:R-:W-:Y:S02]  /*0530*/  IADD3 R8, P1, PT, R8, 0x8, RZ ;  /* 0x0000000808087810 */ /* 0x000fe40007f3e0ff */
[----:B------:R-:W-:Y:S02]  /*0540*/  ISETP.NE.AND P2, PT, R0, RZ, PT ;  /* 0x000000ff0000720c */ /* 0x000fe40003f45270 */
[----:B------:R-:W-:Y:S01]  /*0550*/  IADD3.X R13, PT, PT, RZ, R13, RZ, P1, !PT ;  /* 0x0000000dff0d7210 */ /* 0x000fe20000ffe4ff */
[----:B--2---:R-:W-:-:S08]  /*0560*/  DFMA R20, R6, R10, R20 ;  /* 0x0000000a0614722b */ /* 0x004fd00000000014 */
[----:B------:R-:W-:-:S14]  /*0570*/  DSETP.GE.AND P0, PT, R20, R2, PT ;  /* 0x000000021400722a */ /* 0x000fdc0003f06000 */
[----:B------:R0:W-:Y:S01]  /*0580*/  @P0 STG.E desc[UR4][R4.64], R17 ;  /* 0x0000001104000986 */ /* 0x0001e2000c101904 */
[----:B------:R-:W-:-:S05]  /*0590*/  IADD3 R12, P0, PT, R12, 0x8, RZ ;  /* 0x000000080c0c7810 */ /* 0x000fca0007f1e0ff */
[----:B------:R-:W-:Y:S02]  /*05a0*/  IMAD.X R15, RZ, RZ, R15, P0 ;  /* 0x000000ffff0f7224 */ /* 0x000fe400000e060f */
[----:B0-----:R-:W-:Y:S01]  /*05b0*/  VIADD R17, R17, 0x1 ;  /* 0x0000000111117836 */ /* 0x001fe20000000000 */
[----:B------:R-:W-:Y:S06]  /*05c0*/  @P2 BRA `(.L_x_5) ;  /* 0xfffffffc00bc2947 */ /* 0x000fec000383ffff */
.L_x_1:
[----:B------:R-:W-:Y:S05]  /*05d0*/  BSYNC.RECONVERGENT B0 ;  /* 0x0000000000007941 */ /* 0x000fea0003800200 */
.L_x_0:
[----:B------:R-:W-:Y:S01]  /*05e0*/  STG.E desc[UR4][R4.64], R9 ;  /* 0x0000000904007986 */ /* 0x000fe2000c101904 */
[----:B------:R-:W-:Y:S05]  /*05f0*/  EXIT ;  /* 0x000000000000794d */ /* 0x000fea0003800000 */
.L_x_6:
[----:B------:R-:W-:-:S00]  /*0600*/  BRA `(.L_x_6) ;  /* 0xfffffffc00fc7947 */ /* 0x000fc0000383ffff */
[----:B------:R-:W-:-:S00]  /*0610*/  NOP ;  /* 0x0000000000007918 */ /* 0x000fc00000000000 */
        /* <DEDUP_REMOVED lines=14> */
.L_x_7:


//--------------------- .nv.shared.reserved.0     --------------------------
	.section	.nv.shared.reserved.0,"aw",@nobits
	.weak		__nv_reservedSMEM_offset_0_alias
	.size		__nv_reservedSMEM_offset_0_alias, 0, 64
	.other		__nv_reservedSMEM_offset_0_alias,@"STO_CUDA_RESERVED_SHARED STV_DEFAULT"
__nv_reservedSMEM_offset_0_alias:
	.zero		0
	.zero		64


//--------------------- .nv.constant0._Z6selectPKdS0_PKiPPdS4_Pi --------------------------
	.section	.nv.constant0._Z6selectPKdS0_PKiPPdS4_Pi,"a",@progbits
	.sectionflags	@""
	.align	4
.nv.constant0._Z6selectPKdS0_PKiPPdS4_Pi:
	.zero		944


//--------------------- SYMBOLS --------------------------

	.type		.nv.reservedSmem.offset0,@object
	.size		.nv.reservedSmem.offset0,0x4
